	.headerflags	@"EF_CUDA_TEXMODE_UNIFIED EF_CUDA_64BIT_ADDRESS EF_CUDA_ACCELERATORS EF_CUDA_SM90 EF_CUDA_VIRTUAL_SM(EF_CUDA_SM90)"
	.elftype	@"ET_EXEC"


//--------------------- .nv.info                  --------------------------
	.section	.nv.info,"",@"SHT_CUDA_INFO"
	.align	4


	//----- nvinfo : EIATTR_REGCOUNT
	.align		4
        /*0000*/ 	.byte	0x04, 0x2f
        /*0002*/ 	.short	(.L_3 - .L_2)
	.align		4
.L_2:
        /*0004*/ 	.word	index@(triton_poi_fused__native_batch_norm_legit_no_training_convolution_7)
        /*0008*/ 	.word	0x00000017


	//----- nvinfo : EIATTR_MIN_STACK_SIZE
	.align		4
.L_3:
        /*000c*/ 	.byte	0x04, 0x12
        /*000e*/ 	.short	(.L_5 - .L_4)
	.align		4
.L_4:
        /*0010*/ 	.word	index@(triton_poi_fused__native_batch_norm_legit_no_training_convolution_7)
        /*0014*/ 	.word	0x00000000


	//----- nvinfo : EIATTR_FRAME_SIZE
	.align		4
.L_5:
        /*0018*/ 	.byte	0x04, 0x11
        /*001a*/ 	.short	(.L_7 - .L_6)
	.align		4
.L_6:
        /*001c*/ 	.word	index@(triton_poi_fused__native_batch_norm_legit_no_training_convolution_7)
        /*0020*/ 	.word	0x00000000


	//----- nvinfo : EIATTR_MIN_STACK_SIZE
	.align		4
.L_7:
        /*0024*/ 	.byte	0x04, 0x12
        /*0026*/ 	.short	(.L_9 - .L_8)
	.align		4
.L_8:
        /*0028*/ 	.word	index@(triton_poi_fused__native_batch_norm_legit_no_training_convolution_7)
        /*002c*/ 	.word	0x00000000
.L_9:


//--------------------- .nv.info.triton_poi_fused__native_batch_norm_legit_no_training_convolution_7 --------------------------
	.section	.nv.info.triton_poi_fused__native_batch_norm_legit_no_training_convolution_7,"",@"SHT_CUDA_INFO"
	.sectionflags	@""
	.align	4


	//----- nvinfo : EIATTR_CUDA_API_VERSION
	.align		4
        /*0000*/ 	.byte	0x04, 0x37
        /*0002*/ 	.short	(.L_11 - .L_10)
.L_10:
        /*0004*/ 	.word	0x0000007c


	//----- nvinfo : EIATTR_KPARAM_INFO
	.align		4
.L_11:
        /*0008*/ 	.byte	0x04, 0x17
        /*000a*/ 	.short	(.L_13 - .L_12)
.L_12:
        /*000c*/ 	.word	0x00000000
        /*0010*/ 	.short	0x0007
        /*0012*/ 	.short	0x0038
        /*0014*/ 	.byte	0x00, 0xf0, 0x11, 0x00


	//----- nvinfo : EIATTR_KPARAM_INFO
	.align		4
.L_13:
        /*0018*/ 	.byte	0x04, 0x17
        /*001a*/ 	.short	(.L_15 - .L_14)
.L_14:
        /*001c*/ 	.word	0x00000000
        /*0020*/ 	.short	0x0006
        /*0022*/ 	.short	0x0030
        /*0024*/ 	.byte	0x00, 0xf4, 0x21, 0x00


	//----- nvinfo : EIATTR_KPARAM_INFO
	.align		4
.L_15:
        /*0028*/ 	.byte	0x04, 0x17
        /*002a*/ 	.short	(.L_17 - .L_16)
.L_16:
        /*002c*/ 	.word	0x00000000
        /*0030*/ 	.short	0x0005
        /*0032*/ 	.short	0x0028
        /*0034*/ 	.byte	0x00, 0xf4, 0x21, 0x00


	//----- nvinfo : EIATTR_KPARAM_INFO
	.align		4
.L_17:
        /*0038*/ 	.byte	0x04, 0x17
        /*003a*/ 	.short	(.L_19 - .L_18)
.L_18:
        /*003c*/ 	.word	0x00000000
        /*0040*/ 	.short	0x0004
        /*0042*/ 	.short	0x0020
        /*0044*/ 	.byte	0x00, 0xf4, 0x21, 0x00


	//----- nvinfo : EIATTR_KPARAM_INFO
	.align		4
.L_19:
        /*0048*/ 	.byte	0x04, 0x17
        /*004a*/ 	.short	(.L_21 - .L_20)
.L_20:
        /*004c*/ 	.word	0x00000000
        /*0050*/ 	.short	0x0003
        /*0052*/ 	.short	0x0018
        /*0054*/ 	.byte	0x00, 0xf4, 0x21, 0x00


	//----- nvinfo : EIATTR_KPARAM_INFO
	.align		4
.L_21:
        /*0058*/ 	.byte	0x04, 0x17
        /*005a*/ 	.short	(.L_23 - .L_22)
.L_22:
        /*005c*/ 	.word	0x00000000
        /*0060*/ 	.short	0x0002
        /*0062*/ 	.short	0x0010
        /*0064*/ 	.byte	0x00, 0xf4, 0x21, 0x00


	//----- nvinfo : EIATTR_KPARAM_INFO
	.align		4
.L_23:
        /*0068*/ 	.byte	0x04, 0x17
        /*006a*/ 	.short	(.L_25 - .L_24)
.L_24:
        /*006c*/ 	.word	0x00000000
        /*0070*/ 	.short	0x0001
        /*0072*/ 	.short	0x0008
        /*0074*/ 	.byte	0x00, 0xf4, 0x21, 0x00


	//----- nvinfo : EIATTR_KPARAM_INFO
	.align		4
.L_25:
        /*0078*/ 	.byte	0x04, 0x17
        /*007a*/ 	.short	(.L_27 - .L_26)
.L_26:
        /*007c*/ 	.word	0x00000000
        /*0080*/ 	.short	0x0000
        /*0082*/ 	.short	0x0000
        /*0084*/ 	.byte	0x00, 0xf4, 0x21, 0x00


	//----- nvinfo : EIATTR_SPARSE_MMA_MASK
	.align		4
.L_27:
        /*0088*/ 	.byte	0x03, 0x50
        /*008a*/ 	.short	0x0000


	//----- nvinfo : EIATTR_MAXREG_COUNT
	.align		4
        /*008c*/ 	.byte	0x03, 0x1b
        /*008e*/ 	.short	0x00ff


	//----- nvinfo : EIATTR_EXIT_INSTR_OFFSETS
	.align		4
        /*0090*/ 	.byte	0x04, 0x1c
        /*0092*/ 	.short	(.L_29 - .L_28)


	//   ....[0]....
.L_28:
        /*0094*/ 	.word	0x00000350


	//   ....[1]....
        /*0098*/ 	.word	0x00000370


	//----- nvinfo : EIATTR_REQNTID
	.align		4
.L_29:
        /*009c*/ 	.byte	0x04, 0x10
        /*009e*/ 	.short	(.L_31 - .L_30)
.L_30:
        /*00a0*/ 	.word	0x00000080
        /*00a4*/ 	.word	0x00000001
        /*00a8*/ 	.word	0x00000001


	//----- nvinfo : EIATTR_CBANK_PARAM_SIZE
	.align		4
.L_31:
        /*00ac*/ 	.byte	0x03, 0x19
        /*00ae*/ 	.short	0x003c


	//----- nvinfo : EIATTR_PARAM_CBANK
	.align		4
        /*00b0*/ 	.byte	0x04, 0x0a
        /*00b2*/ 	.short	(.L_33 - .L_32)
	.align		4
.L_32:
        /*00b4*/ 	.word	index@(.nv.constant0.triton_poi_fused__native_batch_norm_legit_no_training_convolution_7)
        /*00b8*/ 	.short	0x0210
        /*00ba*/ 	.short	0x003c


	//----- nvinfo : EIATTR_SW_WAR
	.align		4
.L_33:
        /*00bc*/ 	.byte	0x04, 0x36
        /*00be*/ 	.short	(.L_35 - .L_34)
.L_34:
        /*00c0*/ 	.word	0x00000008
.L_35:


//--------------------- .nv.callgraph             --------------------------
	.section	.nv.callgraph,"",@"SHT_CUDA_CALLGRAPH"
	.align	4
	.sectionentsize	8
	.align		4
        /*0000*/ 	.word	0x00000000
	.align		4
        /*0004*/ 	.word	0xffffffff
	.align		4
        /*0008*/ 	.word	0x00000000
	.align		4
        /*000c*/ 	.word	0xfffffffe
	.align		4
        /*0010*/ 	.word	0x00000000
	.align		4
        /*0014*/ 	.word	0xfffffffd
	.align		4
        /*0018*/ 	.word	0x00000000
	.align		4
        /*001c*/ 	.word	0xfffffffc


//--------------------- .nv.constant4             --------------------------
	.section	.nv.constant4,"a",@progbits
	.align	8
	.align		8
.nv.constant4:
        /*0000*/ 	.dword	_$_str
	.align		8
        /*0008*/ 	.dword	_$_str_$_2


//--------------------- .text.triton_poi_fused__native_batch_norm_legit_no_training_convolution_7 --------------------------
	.section	.text.triton_poi_fused__native_batch_norm_legit_no_training_convolution_7,"ax",@progbits
	.align	128
        .global         triton_poi_fused__native_batch_norm_legit_no_training_convolution_7
        .type           triton_poi_fused__native_batch_norm_legit_no_training_convolution_7,@function
        .size           triton_poi_fused__native_batch_norm_legit_no_training_convolution_7,(.L_x_1 - triton_poi_fused__native_batch_norm_legit_no_training_convolution_7)
        .other          triton_poi_fused__native_batch_norm_legit_no_training_convolution_7,@"STO_CUDA_ENTRY STV_DEFAULT"
triton_poi_fused__native_batch_norm_legit_no_training_convolution_7:
.text.triton_poi_fused__native_batch_norm_legit_no_training_convolution_7:
[----:B------:R-:W0:Y:S01]  /*0000*/  LDC R1, c[0x0][0x28] ;  /* 0x00000a00ff017b82 */ /* 0x000e220000000800 */
[----:B------:R-:W1:Y:S07]  /*0010*/  S2R R0, SR_TID.X ;  /* 0x0000000000007919 */ /* 0x000e6e0000002100 */
[----:B------:R-:W2:Y:S01]  /*0020*/  LDC.64 R12, c[0x0][0x228] ;  /* 0x00008a00ff0c7b82 */ /* 0x000ea20000000a00 */
[----:B------:R-:W-:Y:S01]  /*0030*/  CS2R R4, SRZ ;  /* 0x0000000000047805 */ /* 0x000fe2000001ff00 */
[----:B------:R-:W-:Y:S01]  /*0040*/  ULDC.64 UR4, c[0x0][0x208] ;  /* 0x0000820000047ab9 */ /* 0x000fe20000000a00 */
[----:B------:R-:W3:Y:S05]  /*0050*/  S2R R3, SR_CTAID.X ;  /* 0x0000000000037919 */ /* 0x000eea0000002500 */
[----:B------:R-:W4:Y:S08]  /*0060*/  LDC.64 R10, c[0x0][0x218] ;  /* 0x00008600ff0a7b82 */ /* 0x000f300000000a00 */
[----:B------:R-:W5:Y:S08]  /*0070*/  LDC.64 R14, c[0x0][0x220] ;  /* 0x00008800ff0e7b82 */ /* 0x000f700000000a00 */
[----:B------:R-:W5:Y:S01]  /*0080*/  LDC.64 R16, c[0x0][0x230] ;  /* 0x00008c00ff107b82 */ /* 0x000f620000000a00 */
[----:B-1----:R-:W-:-:S07]  /*0090*/  LOP3.LUT R0, R0, 0x7f, RZ, 0xc0, !PT ;  /* 0x0000007f00007812 */ /* 0x002fce00078ec0ff */
[----:B------:R-:W1:Y:S01]  /*00a0*/  LDC.64 R6, c[0x0][0x238] ;  /* 0x00008e00ff067b82 */ /* 0x000e620000000a00 */
[----:B---3--:R-:W-:Y:S02]  /*00b0*/  SHF.R.S32.HI R2, RZ, 0x18, R3 ;  /* 0x00000018ff027819 */ /* 0x008fe40000011403 */
[----:B------:R-:W-:Y:S02]  /*00c0*/  LEA R0, R3, R0, 0x7 ;  /* 0x0000000003007211 */ /* 0x000fe400078e38ff */
[----:B------:R-:W-:Y:S02]  /*00d0*/  SGXT R3, R2, 0x1 ;  /* 0x000000010203781a */ /* 0x000fe40000000200 */
[----:B------:R-:W-:Y:S02]  /*00e0*/  ISETP.GE.AND P2, PT, R0, 0x800, PT ;  /* 0x000008000000780c */ /* 0x000fe40003f46270 */
[----:B------:R-:W-:-:S04]  /*00f0*/  LEA.HI R3, R3, R0, RZ, 0x4 ;  /* 0x0000000003037211 */ /* 0x000fc800078f20ff */
[----:B------:R-:W-:-:S04]  /*0100*/  SHF.R.S32.HI R3, RZ, 0x4, R3 ;  /* 0x00000004ff037819 */ /* 0x000fc80000011403 */
[----:B------:R-:W-:-:S04]  /*0110*/  LEA.HI R2, R3, R3, RZ, 0x5 ;  /* 0x0000000303027211 */ /* 0x000fc800078f28ff */
[----:B------:R-:W-:-:S04]  /*0120*/  LOP3.LUT R2, R2, 0xffffffe0, RZ, 0xc0, !PT ;  /* 0xffffffe002027812 */ /* 0x000fc800078ec0ff */
[----:B------:R-:W-:Y:S02]  /*0130*/  IADD3 R19, R3, -R2, RZ ;  /* 0x8000000203137210 */ /* 0x000fe40007ffe0ff */
[----:B------:R-:W3:Y:S03]  /*0140*/  LDC.64 R2, c[0x0][0x210] ;  /* 0x00008400ff027b82 */ /* 0x000ee60000000a00 */
[----:B--2---:R-:W-:-:S05]  /*0150*/  IMAD.WIDE R12, R19, 0x4, R12 ;  /* 0x00000004130c7825 */ /* 0x004fca00078e020c */
[----:B------:R5:W2:Y:S01]  /*0160*/  @!P2 LDG.E.EL R4, desc[UR4][R12.64] ;  /* 0x000000040c04a981 */ /* 0x000aa2000c2e1900 */
[----:B------:R-:W-:Y:S01]  /*0170*/  CS2R R8, SRZ ;  /* 0x0000000000087805 */ /* 0x000fe2000001ff00 */
[----:B----4-:R-:W-:-:S05]  /*0180*/  IMAD.WIDE R10, R19, 0x4, R10 ;  /* 0x00000004130a7825 */ /* 0x010fca00078e020a */
[----:B------:R4:W2:Y:S01]  /*0190*/  @!P2 LDG.E.EL R5, desc[UR4][R10.64] ;  /* 0x000000040a05a981 */ /* 0x0008a2000c2e1900 */
[----:B-----5:R-:W-:-:S04]  /*01a0*/  IMAD.WIDE R12, R19, 0x4, R14 ;  /* 0x00000004130c7825 */ /* 0x020fc800078e020e */
[----:B---3--:R-:W-:Y:S01]  /*01b0*/  IMAD.WIDE R2, R0, 0x4, R2 ;  /* 0x0000000400027825 */ /* 0x008fe200078e0202 */
[----:B------:R-:W3:Y:S04]  /*01c0*/  @!P2 LDG.E.EL R9, desc[UR4][R12.64] ;  /* 0x000000040c09a981 */ /* 0x000ee8000c2e1900 */
[----:B------:R-:W5:Y:S01]  /*01d0*/  @!P2 LDG.E R8, desc[UR4][R2.64] ;  /* 0x000000040208a981 */ /* 0x000f62000c1e1900 */
[----:B0-----:R-:W-:-:S04]  /*01e0*/  IMAD.WIDE R14, R19, 0x4, R16 ;  /* 0x00000004130e7825 */ /* 0x001fc800078e0210 */
[----:B-1----:R-:W-:Y:S01]  /*01f0*/  IMAD.WIDE R16, R19, 0x4, R6 ;  /* 0x0000000413107825 */ /* 0x002fe200078e0206 */
[----:B------:R-:W-:Y:S01]  /*0200*/  CS2R R18, SRZ ;  /* 0x0000000000127805 */ /* 0x000fe2000001ff00 */
[----:B----4-:R-:W-:Y:S01]  /*0210*/  HFMA2.MMA R11, -RZ, RZ, 1.625, 0 ;  /* 0x3e800000ff0b7435 */ /* 0x010fe200000001ff */
[----:B------:R-:W0:Y:S04]  /*0220*/  LDC.64 R6, c[0x0][0x240] ;  /* 0x00009000ff067b82 */ /* 0x000e280000000a00 */
[----:B------:R-:W4:Y:S04]  /*0230*/  @!P2 LDG.E.EL R18, desc[UR4][R14.64] ;  /* 0x000000040e12a981 */ /* 0x000f28000c2e1900 */
[----:B------:R-:W4:Y:S01]  /*0240*/  @!P2 LDG.E.EL R19, desc[UR4][R16.64] ;  /* 0x000000041013a981 */ /* 0x000f22000c2e1900 */
[----:B0-----:R-:W-:-:S04]  /*0250*/  IMAD.WIDE R6, R0, 0x4, R6 ;  /* 0x0000000400067825 */ /* 0x001fc800078e0206 */
[----:B--2---:R-:W-:-:S04]  /*0260*/  FADD R4, R4, 9.9999997473787516356e-06 ;  /* 0x3727c5ac04047421 */ /* 0x004fc80000000000 */
[----:B------:R-:W0:Y:S02]  /*0270*/  MUFU.SQRT R20, R4 ;  /* 0x0000000400147308 */ /* 0x000e240000002000 */
[C---:B0-----:R-:W-:Y:S02]  /*0280*/  FSETP.GT.AND P0, PT, R20.reuse, 8.50705917302346158658e+37, PT ;  /* 0x7e8000001400780b */ /* 0x041fe40003f04000 */
[----:B------:R-:W-:-:S11]  /*0290*/  FSETP.GEU.AND P1, PT, R20, 1.175494350822287508e-38, PT ;  /* 0x008000001400780b */ /* 0x000fd60003f2e000 */
[----:B------:R-:W-:-:S04]  /*02a0*/  @P0 FMUL R20, R20, 0.25 ;  /* 0x3e80000014140820 */ /* 0x000fc80000400000 */
[----:B------:R-:W-:-:S06]  /*02b0*/  @!P1 FMUL R20, R20, 16777216 ;  /* 0x4b80000014149820 */ /* 0x000fcc0000400000 */
[----:B------:R-:W0:Y:S01]  /*02c0*/  MUFU.RCP R20, R20 ;  /* 0x0000001400147308 */ /* 0x000e220000001000 */
[----:B------:R-:W-:Y:S01]  /*02d0*/  FSEL R11, R11, 1, P0 ;  /* 0x3f8000000b0b7808 */ /* 0x000fe20000000000 */
[----:B-----5:R-:W-:-:S04]  /*02e0*/  FADD R5, R5, R8 ;  /* 0x0000000805057221 */ /* 0x020fc80000000000 */
[----:B------:R-:W-:Y:S01]  /*02f0*/  @!P1 FMUL R11, R11, 16777216 ;  /* 0x4b8000000b0b9820 */ /* 0x000fe20000400000 */
[----:B---3--:R-:W-:Y:S01]  /*0300*/  FADD R9, R5, -R9 ;  /* 0x8000000905097221 */ /* 0x008fe20000000000 */
[----:B------:R1:W-:Y:S02]  /*0310*/  @!P2 STG.E desc[UR4][R2.64], R5 ;  /* 0x000000050200a986 */ /* 0x0003e4000c101904 */
[----:B0-----:R-:W-:-:S04]  /*0320*/  FMUL R4, R20, R11 ;  /* 0x0000000b14047220 */ /* 0x001fc80000400000 */
[----:B------:R-:W-:-:S04]  /*0330*/  FMUL R4, R9, R4 ;  /* 0x0000000409047220 */ /* 0x000fc80000400000 */
[----:B----4-:R-:W-:Y:S01]  /*0340*/  FFMA R19, R4, R18, R19 ;  /* 0x0000001204137223 */ /* 0x010fe20000000013 */
[----:B-1----:R-:W-:Y:S06]  /*0350*/  @P2 EXIT ;  /* 0x000000000000294d */ /* 0x002fec0003800000 */
[----:B------:R-:W-:Y:S01]  /*0360*/  STG.E desc[UR4][R6.64], R19 ;  /* 0x0000001306007986 */ /* 0x000fe2000c101904 */
[----:B------:R-:W-:Y:S05]  /*0370*/  EXIT ;  /* 0x000000000000794d */ /* 0x000fea0003800000 */
.L_x_0:
[----:B------:R-:W-:-:S00]  /*0380*/  BRA `(.L_x_0) ;  /* 0xfffffffc00fc7947 */ /* 0x000fc0000383ffff */
[----:B------:R-:W-:-:S00]  /*0390*/  NOP ;  /* 0x0000000000007918 */ /* 0x000fc00000000000 */
        /* <DEDUP_REMOVED lines=14> */
.L_x_1:


//--------------------- .nv.global.init           --------------------------
	.section	.nv.global.init,"aw",@progbits
.nv.global.init:
	.type		_$_str,@object
	.size		_$_str,(_$_str_$_2 - _$_str)
_$_str:
        /*0000*/ 	.byte	0x5f, 0x5f, 0x43, 0x55, 0x44, 0x41, 0x5f, 0x46, 0x54, 0x5a, 0x00
	.type		_$_str_$_2,@object
	.size		_$_str_$_2,(.L_1 - _$_str_$_2)
_$_str_$_2:
        /*000b*/ 	.byte	0x5f, 0x5f, 0x43, 0x55, 0x44, 0x41, 0x5f, 0x50, 0x52, 0x45, 0x43, 0x5f, 0x53, 0x51, 0x52, 0x54
        /*001b*/ 	.byte	0x00
.L_1:


//--------------------- .nv.constant0.triton_poi_fused__native_batch_norm_legit_no_training_convolution_7 --------------------------
	.section	.nv.constant0.triton_poi_fused__native_batch_norm_legit_no_training_convolution_7,"a",@progbits
	.sectionflags	@""
	.align	4
.nv.constant0.triton_poi_fused__native_batch_norm_legit_no_training_convolution_7:
	.zero		588
